//
// Generated by NVIDIA NVVM Compiler
//
// Compiler Build ID: CL-36424714
// Cuda compilation tools, release 13.0, V13.0.88
// Based on NVVM 20.0.0
//

.version 9.0
.target sm_100
.address_size 64

	// .globl	_Z8bpfilterP6float2

.visible .entry _Z8bpfilterP6float2(
	.param .u64 .ptr .align 1 _Z8bpfilterP6float2_param_0
)
{
	.reg .pred 	%p<2>;
	.reg .b32 	%r<2>;
	.reg .b32 	%f<2>;
	.reg .b64 	%rd<5>;

	ld.param.u64 	%rd1, [_Z8bpfilterP6float2_param_0];
	mov.u32 	%r1, %tid.x;
	setp.eq.s32 	%p1, %r1, 30;
	@%p1 bra 	$L__BB0_2;
	cvta.to.global.u64 	%rd2, %rd1;
	mul.wide.u32 	%rd3, %r1, 8;
	add.s64 	%rd4, %rd2, %rd3;
	mov.f32 	%f1, 0f00000000;
	st.global.v2.f32 	[%rd4], {%f1, %f1};
$L__BB0_2:
	ret;

}
	// .globl	_Z11multiScalarP6float2PKS_f
.visible .entry _Z11multiScalarP6float2PKS_f(
	.param .u64 .ptr .align 1 _Z11multiScalarP6float2PKS_f_param_0,
	.param .u64 .ptr .align 1 _Z11multiScalarP6float2PKS_f_param_1,
	.param .f32 _Z11multiScalarP6float2PKS_f_param_2
)
{
	.reg .b32 	%r<2>;
	.reg .b32 	%f<6>;
	.reg .b64 	%rd<8>;

	ld.param.u64 	%rd1, [_Z11multiScalarP6float2PKS_f_param_0];
	ld.param.u64 	%rd2, [_Z11multiScalarP6float2PKS_f_param_1];
	ld.param.f32 	%f1, [_Z11multiScalarP6float2PKS_f_param_2];
	cvta.to.global.u64 	%rd3, %rd1;
	cvta.to.global.u64 	%rd4, %rd2;
	mov.u32 	%r1, %tid.x;
	mul.wide.u32 	%rd5, %r1, 8;
	add.s64 	%rd6, %rd4, %rd5;
	ld.global.v2.f32 	{%f2, %f3}, [%rd6];
	mul.f32 	%f4, %f1, %f2;
	add.s64 	%rd7, %rd3, %rd5;
	mul.f32 	%f5, %f1, %f3;
	st.global.v2.f32 	[%rd7], {%f4, %f5};
	ret;

}


// ===== COMPILED SASS (sm_100) =====

	.target	sm_100

	.elftype	@"ET_EXEC"


//--------------------- .note.nv.tkinfo           --------------------------
	.section	.note.nv.tkinfo,"",@"SHT_NOTE"
	.sectionflags	@"SHF_NOTE_NV_TKINFO"
	.tkinfo
        /*0018*/ 	.word	0x00000002
        /*0030*/ 	.string	""
        /*0030*/ 	.string	"ptxas"
        /*0030*/ 	.string	"Cuda compilation tools, release 13.0, V13.0.88"
        /*0030*/ 	.string	"Build cuda_13.0.r13.0/compiler.36424714_0"
        /*0030*/ 	.string	"-arch sm_100 -m 64 "



//--------------------- .note.nv.cuinfo           --------------------------
	.section	.note.nv.cuinfo,"",@"SHT_NOTE"
	.sectionflags	@"SHF_NOTE_NV_CUINFO"
        /*0018*/ 	.short	0x0002
        /*001a*/ 	.short	0x0064
        /*001c*/ 	.short	0x0082
	.zero		2


//--------------------- .nv.info                  --------------------------
	.section	.nv.info,"",@"SHT_CUDA_INFO"
	.align	4


	//----- nvinfo : EIATTR_REGCOUNT
	.align		4
        /*0000*/ 	.byte	0x04, 0x2f
        /*0002*/ 	.short	(.L_1 - .L_0)
	.align		4
.L_0:
        /*0004*/ 	.word	index@(_Z8bpfilterP6float2)
        /*0008*/ 	.word	0x00000008


	//----- nvinfo : EIATTR_FRAME_SIZE
	.align		4
.L_1:
        /*000c*/ 	.byte	0x04, 0x11
        /*000e*/ 	.short	(.L_3 - .L_2)
	.align		4
.L_2:
        /*0010*/ 	.word	index@(_Z8bpfilterP6float2)
        /*0014*/ 	.word	0x00000000


	//----- nvinfo : EIATTR_REGCOUNT
	.align		4
.L_3:
        /*0018*/ 	.byte	0x04, 0x2f
        /*001a*/ 	.short	(.L_5 - .L_4)
	.align		4
.L_4:
        /*001c*/ 	.word	index@(_Z11multiScalarP6float2PKS_f)
        /*0020*/ 	.word	0x0000000a


	//----- nvinfo : EIATTR_FRAME_SIZE
	.align		4
.L_5:
        /*0024*/ 	.byte	0x04, 0x11
        /*0026*/ 	.short	(.L_7 - .L_6)
	.align		4
.L_6:
        /*0028*/ 	.word	index@(_Z11multiScalarP6float2PKS_f)
        /*002c*/ 	.word	0x00000000


	//----- nvinfo : EIATTR_MIN_STACK_SIZE
	.align		4
.L_7:
        /*0030*/ 	.byte	0x04, 0x12
        /*0032*/ 	.short	(.L_9 - .L_8)
	.align		4
.L_8:
        /*0034*/ 	.word	index@(_Z11multiScalarP6float2PKS_f)
        /*0038*/ 	.word	0x00000000


	//----- nvinfo : EIATTR_MIN_STACK_SIZE
	.align		4
.L_9:
        /*003c*/ 	.byte	0x04, 0x12
        /*003e*/ 	.short	(.L_11 - .L_10)
	.align		4
.L_10:
        /*0040*/ 	.word	index@(_Z8bpfilterP6float2)
        /*0044*/ 	.word	0x00000000
.L_11:


//--------------------- .nv.compat                --------------------------
	.section	.nv.compat,"",@"SHT_CUDA_COMPAT_INFO"
	.align	4
        /*0000*/ 	.byte	0x02, 0x09, 0x00, 0x00, 0x02, 0x02, 0x01, 0x00, 0x02, 0x05, 0x05, 0x00, 0x03, 0x07, 0x01, 0x01
        /*0010*/ 	.byte	0x02, 0x03, 0x00, 0x00, 0x02, 0x06, 0x01, 0x00, 0x04, 0x0b, 0x08, 0x00, 0x09, 0x00, 0x00, 0x00
        /*0020*/ 	.byte	0x00, 0x00, 0x00, 0x00


//--------------------- .nv.info._Z11multiScalarP6float2PKS_f --------------------------
	.section	.nv.info._Z11multiScalarP6float2PKS_f,"",@"SHT_CUDA_INFO"
	.sectionflags	@""
	.align	4


	//----- nvinfo : EIATTR_CUDA_API_VERSION
	.align		4
        /*0000*/ 	.byte	0x04, 0x37
        /*0002*/ 	.short	(.L_13 - .L_12)
.L_12:
        /*0004*/ 	.word	0x00000082


	//----- nvinfo : EIATTR_KPARAM_INFO
	.align		4
.L_13:
        /*0008*/ 	.byte	0x04, 0x17
        /*000a*/ 	.short	(.L_15 - .L_14)
.L_14:
        /*000c*/ 	.word	0x00000000
        /*0010*/ 	.short	0x0002
        /*0012*/ 	.short	0x0010
        /*0014*/ 	.byte	0x00, 0xf0, 0x11, 0x00


	//----- nvinfo : EIATTR_KPARAM_INFO
	.align		4
.L_15:
        /*0018*/ 	.byte	0x04, 0x17
        /*001a*/ 	.short	(.L_17 - .L_16)
.L_16:
        /*001c*/ 	.word	0x00000000
        /*0020*/ 	.short	0x0001
        /*0022*/ 	.short	0x0008
        /*0024*/ 	.byte	0x00, 0xf5, 0x21, 0x00


	//----- nvinfo : EIATTR_KPARAM_INFO
	.align		4
.L_17:
        /*0028*/ 	.byte	0x04, 0x17
        /*002a*/ 	.short	(.L_19 - .L_18)
.L_18:
        /*002c*/ 	.word	0x00000000
        /*0030*/ 	.short	0x0000
        /*0032*/ 	.short	0x0000
        /*0034*/ 	.byte	0x00, 0xf5, 0x21, 0x00


	//----- nvinfo : EIATTR_SPARSE_MMA_MASK
	.align		4
.L_19:
        /*0038*/ 	.byte	0x03, 0x50
        /*003a*/ 	.short	0x0000


	//----- nvinfo : EIATTR_MAXREG_COUNT
	.align		4
        /*003c*/ 	.byte	0x03, 0x1b
        /*003e*/ 	.short	0x00ff


	//----- nvinfo : EIATTR_MERCURY_ISA_VERSION
	.align		4
        /*0040*/ 	.byte	0x03, 0x5f
        /*0042*/ 	.short	0x0101


	//----- nvinfo : EIATTR_VRC_CTA_INIT_COUNT
	.align		4
        /*0044*/ 	.byte	0x02, 0x4a
	.zero		1
	.zero		1


	//----- nvinfo : EIATTR_EXIT_INSTR_OFFSETS
	.align		4
        /*0048*/ 	.byte	0x04, 0x1c
        /*004a*/ 	.short	(.L_21 - .L_20)


	//   ....[0]....
.L_20:
        /*004c*/ 	.word	0x000000c0


	//----- nvinfo : EIATTR_CBANK_PARAM_SIZE
	.align		4
.L_21:
        /*0050*/ 	.byte	0x03, 0x19
        /*0052*/ 	.short	0x0014


	//----- nvinfo : EIATTR_PARAM_CBANK
	.align		4
        /*0054*/ 	.byte	0x04, 0x0a
        /*0056*/ 	.short	(.L_23 - .L_22)
	.align		4
.L_22:
        /*0058*/ 	.word	index@(.nv.constant0._Z11multiScalarP6float2PKS_f)
        /*005c*/ 	.short	0x0380
        /*005e*/ 	.short	0x0014


	//----- nvinfo : EIATTR_SW_WAR
	.align		4
.L_23:
        /*0060*/ 	.byte	0x04, 0x36
        /*0062*/ 	.short	(.L_25 - .L_24)
.L_24:
        /*0064*/ 	.word	0x00000008
.L_25:


//--------------------- .nv.info._Z8bpfilterP6float2 --------------------------
	.section	.nv.info._Z8bpfilterP6float2,"",@"SHT_CUDA_INFO"
	.sectionflags	@""
	.align	4


	//----- nvinfo : EIATTR_CUDA_API_VERSION
	.align		4
        /*0000*/ 	.byte	0x04, 0x37
        /*0002*/ 	.short	(.L_27 - .L_26)
.L_26:
        /*0004*/ 	.word	0x00000082


	//----- nvinfo : EIATTR_KPARAM_INFO
	.align		4
.L_27:
        /*0008*/ 	.byte	0x04, 0x17
        /*000a*/ 	.short	(.L_29 - .L_28)
.L_28:
        /*000c*/ 	.word	0x00000000
        /*0010*/ 	.short	0x0000
        /*0012*/ 	.short	0x0000
        /*0014*/ 	.byte	0x00, 0xf5, 0x21, 0x00


	//----- nvinfo : EIATTR_SPARSE_MMA_MASK
	.align		4
.L_29:
        /*0018*/ 	.byte	0x03, 0x50
        /*001a*/ 	.short	0x0000


	//----- nvinfo : EIATTR_MAXREG_COUNT
	.align		4
        /*001c*/ 	.byte	0x03, 0x1b
        /*001e*/ 	.short	0x00ff


	//----- nvinfo : EIATTR_MERCURY_ISA_VERSION
	.align		4
        /*0020*/ 	.byte	0x03, 0x5f
        /*0022*/ 	.short	0x0101


	//----- nvinfo : EIATTR_VRC_CTA_INIT_COUNT
	.align		4
        /*0024*/ 	.byte	0x02, 0x4a
	.zero		1
	.zero		1


	//----- nvinfo : EIATTR_EXIT_INSTR_OFFSETS
	.align		4
        /*0028*/ 	.byte	0x04, 0x1c
        /*002a*/ 	.short	(.L_31 - .L_30)


	//   ....[0]....
.L_30:
        /*002c*/ 	.word	0x00000030


	//   ....[1]....
        /*0030*/ 	.word	0x00000080


	//----- nvinfo : EIATTR_CBANK_PARAM_SIZE
	.align		4
.L_31:
        /*0034*/ 	.byte	0x03, 0x19
        /*0036*/ 	.short	0x0008


	//----- nvinfo : EIATTR_PARAM_CBANK
	.align		4
        /*0038*/ 	.byte	0x04, 0x0a
        /*003a*/ 	.short	(.L_33 - .L_32)
	.align		4
.L_32:
        /*003c*/ 	.word	index@(.nv.constant0._Z8bpfilterP6float2)
        /*0040*/ 	.short	0x0380
        /*0042*/ 	.short	0x0008


	//----- nvinfo : EIATTR_SW_WAR
	.align		4
.L_33:
        /*0044*/ 	.byte	0x04, 0x36
        /*0046*/ 	.short	(.L_35 - .L_34)
.L_34:
        /*0048*/ 	.word	0x00000008
.L_35:


//--------------------- .nv.callgraph             --------------------------
	.section	.nv.callgraph,"",@"SHT_CUDA_CALLGRAPH"
	.align	4
	.sectionentsize	8
	.align		4
        /*0000*/ 	.word	0x00000000
	.align		4
        /*0004*/ 	.word	0xffffffff
	.align		4
        /*0008*/ 	.word	0x00000000
	.align		4
        /*000c*/ 	.word	0xfffffffe
	.align		4
        /*0010*/ 	.word	0x00000000
	.align		4
        /*0014*/ 	.word	0xfffffffd
	.align		4
        /*0018*/ 	.word	0x00000000
	.align		4
        /*001c*/ 	.word	0xfffffffc


//--------------------- .text._Z11multiScalarP6float2PKS_f --------------------------
	.section	.text._Z11multiScalarP6float2PKS_f,"ax",@progbits
	.align	128
        .global         _Z11multiScalarP6float2PKS_f
        .type           _Z11multiScalarP6float2PKS_f,@function
        .size           _Z11multiScalarP6float2PKS_f,(.L_x_2 - _Z11multiScalarP6float2PKS_f)
        .other          _Z11multiScalarP6float2PKS_f,@"STO_CUDA_ENTRY STV_DEFAULT"
_Z11multiScalarP6float2PKS_f:
.text._Z11multiScalarP6float2PKS_f:
[----:B------:R-:W-:Y:S01]  /*0000*/  LDC R1, c[0x0][0x37c] ;  /* 0x0000df00ff017b82 */ /* 0x000fe20000000800 */
[----:B------:R-:W0:Y:S07]  /*0010*/  S2R R7, SR_TID.X ;  /* 0x0000000000077919 */ /* 0x000e2e0000002100 */
[----:B------:R-:W0:Y:S01]  /*0020*/  LDC.64 R2, c[0x0][0x388] ;  /* 0x0000e200ff027b82 */ /* 0x000e220000000a00 */
[----:B------:R-:W1:Y:S01]  /*0030*/  LDCU.64 UR4, c[0x0][0x358] ;  /* 0x00006b00ff0477ac */ /* 0x000e620008000a00 */
[----:B------:R-:W2:Y:S06]  /*0040*/  LDCU UR6, c[0x0][0x390] ;  /* 0x00007200ff0677ac */ /* 0x000eac0008000800 */
[----:B------:R-:W3:Y:S01]  /*0050*/  LDC.64 R4, c[0x0][0x380] ;  /* 0x0000e000ff047b82 */ /* 0x000ee20000000a00 */
[----:B0-----:R-:W-:-:S06]  /*0060*/  IMAD.WIDE.U32 R2, R7, 0x8, R2 ;  /* 0x0000000807027825 */ /* 0x001fcc00078e0002 */
[----:B-1----:R-:W2:Y:S01]  /*0070*/  LDG.E.64 R2, desc[UR4][R2.64] ;  /* 0x0000000402027981 */ /* 0x002ea2000c1e1b00 */
[----:B---3--:R-:W-:-:S04]  /*0080*/  IMAD.WIDE.U32 R4, R7, 0x8, R4 ;  /* 0x0000000807047825 */ /* 0x008fc800078e0004 */
[----:B--2---:R-:W-:Y:S01]  /*0090*/  FMUL R6, R2, UR6 ;  /* 0x0000000602067c20 */ /* 0x004fe20008400000 */
[----:B------:R-:W-:-:S05]  /*00a0*/  FMUL R7, R3, UR6 ;  /* 0x0000000603077c20 */ /* 0x000fca0008400000 */
[----:B------:R-:W-:Y:S01]  /*00b0*/  STG.E.64 desc[UR4][R4.64], R6 ;  /* 0x0000000604007986 */ /* 0x000fe2000c101b04 */
[----:B------:R-:W-:Y:S05]  /*00c0*/  EXIT ;  /* 0x000000000000794d */ /* 0x000fea0003800000 */
.L_x_0:
[----:B------:R-:W-:-:S00]  /*00d0*/  BRA `(.L_x_0) ;  /* 0xfffffffc00fc7947 */ /* 0x000fc0000383ffff */
[----:B------:R-:W-:-:S00]  /*00e0*/  NOP ;  /* 0x0000000000007918 */ /* 0x000fc00000000000 */
        /* <DEDUP_REMOVED lines=9> */
.L_x_2:


//--------------------- .text._Z8bpfilterP6float2 --------------------------
	.section	.text._Z8bpfilterP6float2,"ax",@progbits
	.align	128
        .global         _Z8bpfilterP6float2
        .type           _Z8bpfilterP6float2,@function
        .size           _Z8bpfilterP6float2,(.L_x_3 - _Z8bpfilterP6float2)
        .other          _Z8bpfilterP6float2,@"STO_CUDA_ENTRY STV_DEFAULT"
_Z8bpfilterP6float2:
.text._Z8bpfilterP6float2:
[----:B------:R-:W-:Y:S01]  /*0000*/  LDC R1, c[0x0][0x37c] ;  /* 0x0000df00ff017b82 */ /* 0x000fe20000000800 */
[----:B------:R-:W0:Y:S02]  /*0010*/  S2R R5, SR_TID.X ;  /* 0x0000000000057919 */ /* 0x000e240000002100 */
[----:B0-----:R-:W-:-:S13]  /*0020*/  ISETP.NE.AND P0, PT, R5, 0x1e, PT ;  /* 0x0000001e0500780c */ /* 0x001fda0003f05270 */
[----:B------:R-:W-:Y:S05]  /*0030*/  @!P0 EXIT ;  /* 0x000000000000894d */ /* 0x000fea0003800000 */
[----:B------:R-:W0:Y:S01]  /*0040*/  LDC.64 R2, c[0x0][0x380] ;  /* 0x0000e000ff027b82 */ /* 0x000e220000000a00 */
[----:B------:R-:W1:Y:S01]  /*0050*/  LDCU.64 UR4, c[0x0][0x358] ;  /* 0x00006b00ff0477ac */ /* 0x000e620008000a00 */
[----:B0-----:R-:W-:-:S05]  /*0060*/  IMAD.WIDE.U32 R2, R5, 0x8, R2 ;  /* 0x0000000805027825 */ /* 0x001fca00078e0002 */
[----:B-1----:R-:W-:Y:S01]  /*0070*/  STG.E.64 desc[UR4][R2.64], RZ ;  /* 0x000000ff02007986 */ /* 0x002fe2000c101b04 */
[----:B------:R-:W-:Y:S05]  /*0080*/  EXIT ;  /* 0x000000000000794d */ /* 0x000fea0003800000 */
.L_x_1:
        /* <DEDUP_REMOVED lines=15> */
.L_x_3:


//--------------------- .nv.shared.reserved.0     --------------------------
	.section	.nv.shared.reserved.0,"aw",@nobits
	.weak		__nv_reservedSMEM_offset_0_alias
	.size		__nv_reservedSMEM_offset_0_alias, 0, 64
	.other		__nv_reservedSMEM_offset_0_alias,@"STO_CUDA_RESERVED_SHARED STV_DEFAULT"
__nv_reservedSMEM_offset_0_alias:
	.zero		0
	.zero		64


//--------------------- .nv.constant0._Z11multiScalarP6float2PKS_f --------------------------
	.section	.nv.constant0._Z11multiScalarP6float2PKS_f,"a",@progbits
	.sectionflags	@""
	.align	4
.nv.constant0._Z11multiScalarP6float2PKS_f:
	.zero		916


//--------------------- .nv.constant0._Z8bpfilterP6float2 --------------------------
	.section	.nv.constant0._Z8bpfilterP6float2,"a",@progbits
	.sectionflags	@""
	.align	4
.nv.constant0._Z8bpfilterP6float2:
	.zero		904


//--------------------- SYMBOLS --------------------------

	.type		.nv.reservedSmem.offset0,@object
	.size		.nv.reservedSmem.offset0,0x4
